	.headerflags	@"EF_CUDA_TEXMODE_UNIFIED EF_CUDA_64BIT_ADDRESS EF_CUDA_ACCELERATORS EF_CUDA_SM90 EF_CUDA_VIRTUAL_SM(EF_CUDA_SM90)"
	.elftype	@"ET_EXEC"


//--------------------- .nv.info                  --------------------------
	.section	.nv.info,"",@"SHT_CUDA_INFO"
	.align	4


	//----- nvinfo : EIATTR_REGCOUNT
	.align		4
        /*0000*/ 	.byte	0x04, 0x2f
        /*0002*/ 	.short	(.L_1 - .L_0)
	.align		4
.L_0:
        /*0004*/ 	.word	index@(triton_poi_fused_max_13)
        /*0008*/ 	.word	0x00000014


	//----- nvinfo : EIATTR_MIN_STACK_SIZE
	.align		4
.L_1:
        /*000c*/ 	.byte	0x04, 0x12
        /*000e*/ 	.short	(.L_3 - .L_2)
	.align		4
.L_2:
        /*0010*/ 	.word	index@(triton_poi_fused_max_13)
        /*0014*/ 	.word	0x00000000


	//----- nvinfo : EIATTR_FRAME_SIZE
	.align		4
.L_3:
        /*0018*/ 	.byte	0x04, 0x11
        /*001a*/ 	.short	(.L_5 - .L_4)
	.align		4
.L_4:
        /*001c*/ 	.word	index@(triton_poi_fused_max_13)
        /*0020*/ 	.word	0x00000000


	//----- nvinfo : EIATTR_MIN_STACK_SIZE
	.align		4
.L_5:
        /*0024*/ 	.byte	0x04, 0x12
        /*0026*/ 	.short	(.L_7 - .L_6)
	.align		4
.L_6:
        /*0028*/ 	.word	index@(triton_poi_fused_max_13)
        /*002c*/ 	.word	0x00000000
.L_7:


//--------------------- .nv.info.triton_poi_fused_max_13 --------------------------
	.section	.nv.info.triton_poi_fused_max_13,"",@"SHT_CUDA_INFO"
	.sectionflags	@""
	.align	4


	//----- nvinfo : EIATTR_CUDA_API_VERSION
	.align		4
        /*0000*/ 	.byte	0x04, 0x37
        /*0002*/ 	.short	(.L_9 - .L_8)
.L_8:
        /*0004*/ 	.word	0x0000007c


	//----- nvinfo : EIATTR_KPARAM_INFO
	.align		4
.L_9:
        /*0008*/ 	.byte	0x04, 0x17
        /*000a*/ 	.short	(.L_11 - .L_10)
.L_10:
        /*000c*/ 	.word	0x00000000
        /*0010*/ 	.short	0x0003
        /*0012*/ 	.short	0x0018
        /*0014*/ 	.byte	0x00, 0xf0, 0x11, 0x00


	//----- nvinfo : EIATTR_KPARAM_INFO
	.align		4
.L_11:
        /*0018*/ 	.byte	0x04, 0x17
        /*001a*/ 	.short	(.L_13 - .L_12)
.L_12:
        /*001c*/ 	.word	0x00000000
        /*0020*/ 	.short	0x0002
        /*0022*/ 	.short	0x0010
        /*0024*/ 	.byte	0x00, 0xf4, 0x21, 0x00


	//----- nvinfo : EIATTR_KPARAM_INFO
	.align		4
.L_13:
        /*0028*/ 	.byte	0x04, 0x17
        /*002a*/ 	.short	(.L_15 - .L_14)
.L_14:
        /*002c*/ 	.word	0x00000000
        /*0030*/ 	.short	0x0001
        /*0032*/ 	.short	0x0008
        /*0034*/ 	.byte	0x00, 0xf4, 0x21, 0x00


	//----- nvinfo : EIATTR_KPARAM_INFO
	.align		4
.L_15:
        /*0038*/ 	.byte	0x04, 0x17
        /*003a*/ 	.short	(.L_17 - .L_16)
.L_16:
        /*003c*/ 	.word	0x00000000
        /*0040*/ 	.short	0x0000
        /*0042*/ 	.short	0x0000
        /*0044*/ 	.byte	0x00, 0xf4, 0x21, 0x00


	//----- nvinfo : EIATTR_SPARSE_MMA_MASK
	.align		4
.L_17:
        /*0048*/ 	.byte	0x03, 0x50
        /*004a*/ 	.short	0x0000


	//----- nvinfo : EIATTR_MAXREG_COUNT
	.align		4
        /*004c*/ 	.byte	0x03, 0x1b
        /*004e*/ 	.short	0x00ff


	//----- nvinfo : EIATTR_EXIT_INSTR_OFFSETS
	.align		4
        /*0050*/ 	.byte	0x04, 0x1c
        /*0052*/ 	.short	(.L_19 - .L_18)


	//   ....[0]....
.L_18:
        /*0054*/ 	.word	0x00000570


	//   ....[1]....
        /*0058*/ 	.word	0x000005c0


	//----- nvinfo : EIATTR_REQNTID
	.align		4
.L_19:
        /*005c*/ 	.byte	0x04, 0x10
        /*005e*/ 	.short	(.L_21 - .L_20)
.L_20:
        /*0060*/ 	.word	0x00000080
        /*0064*/ 	.word	0x00000001
        /*0068*/ 	.word	0x00000001


	//----- nvinfo : EIATTR_CBANK_PARAM_SIZE
	.align		4
.L_21:
        /*006c*/ 	.byte	0x03, 0x19
        /*006e*/ 	.short	0x001c


	//----- nvinfo : EIATTR_PARAM_CBANK
	.align		4
        /*0070*/ 	.byte	0x04, 0x0a
        /*0072*/ 	.short	(.L_23 - .L_22)
	.align		4
.L_22:
        /*0074*/ 	.word	index@(.nv.constant0.triton_poi_fused_max_13)
        /*0078*/ 	.short	0x0210
        /*007a*/ 	.short	0x001c


	//----- nvinfo : EIATTR_SW_WAR
	.align		4
.L_23:
        /*007c*/ 	.byte	0x04, 0x36
        /*007e*/ 	.short	(.L_25 - .L_24)
.L_24:
        /*0080*/ 	.word	0x00000008
.L_25:


//--------------------- .nv.callgraph             --------------------------
	.section	.nv.callgraph,"",@"SHT_CUDA_CALLGRAPH"
	.align	4
	.sectionentsize	8
	.align		4
        /*0000*/ 	.word	0x00000000
	.align		4
        /*0004*/ 	.word	0xffffffff
	.align		4
        /*0008*/ 	.word	0x00000000
	.align		4
        /*000c*/ 	.word	0xfffffffe
	.align		4
        /*0010*/ 	.word	0x00000000
	.align		4
        /*0014*/ 	.word	0xfffffffd
	.align		4
        /*0018*/ 	.word	0x00000000
	.align		4
        /*001c*/ 	.word	0xfffffffc


//--------------------- .text.triton_poi_fused_max_13 --------------------------
	.section	.text.triton_poi_fused_max_13,"ax",@progbits
	.align	128
        .global         triton_poi_fused_max_13
        .type           triton_poi_fused_max_13,@function
        .size           triton_poi_fused_max_13,(.L_x_1 - triton_poi_fused_max_13)
        .other          triton_poi_fused_max_13,@"STO_CUDA_ENTRY STV_DEFAULT"
triton_poi_fused_max_13:
.text.triton_poi_fused_max_13:
[----:B------:R-:W0:Y:S02]  /*0000*/  LDC R1, c[0x0][0x28] ;  /* 0x00000a00ff017b82 */ /* 0x000e240000000800 */
[----:B------:R-:W1:Y:S01]  /*0010*/  S2R R0, SR_TID.X ;  /* 0x0000000000007919 */ /* 0x000e620000002100 */
[----:B------:R-:W2:Y:S01]  /*0020*/  LDC.64 R6, c[0x0][0x210] ;  /* 0x00008400ff067b82 */ /* 0x000ea20000000a00 */
[----:B------:R-:W-:Y:S01]  /*0030*/  CS2R R4, SRZ ;  /* 0x0000000000047805 */ /* 0x000fe2000001ff00 */
[----:B------:R-:W-:Y:S01]  /*0040*/  ULDC.64 UR4, c[0x0][0x208] ;  /* 0x0000820000047ab9 */ /* 0x000fe20000000a00 */
[----:B------:R-:W3:Y:S01]  /*0050*/  S2R R3, SR_CTAID.X ;  /* 0x0000000000037919 */ /* 0x000ee20000002500 */
[----:B-1----:R-:W-:-:S05]  /*0060*/  IMAD.SHL.U32 R0, R0, 0x2, RZ ;  /* 0x0000000200007824 */ /* 0x002fca00078e00ff */
[----:B------:R-:W-:-:S05]  /*0070*/  LOP3.LUT R0, R0, 0xfe, RZ, 0xc0, !PT ;  /* 0x000000fe00007812 */ /* 0x000fca00078ec0ff */
[----:B---3--:R-:W-:Y:S01]  /*0080*/  IMAD R0, R3, 0x100, R0 ;  /* 0x0000010003007824 */ /* 0x008fe200078e0200 */
[----:B------:R-:W-:-:S03]  /*0090*/  CS2R R2, SRZ ;  /* 0x0000000000027805 */ /* 0x000fc6000001ff00 */
[C---:B------:R-:W-:Y:S01]  /*00a0*/  VIADD R11, R0.reuse, 0x100 ;  /* 0x00000100000b7836 */ /* 0x040fe20000000000 */
[C---:B------:R-:W-:Y:S01]  /*00b0*/  ISETP.GE.AND P6, PT, R0.reuse, 0x100, PT ;  /* 0x000001000000780c */ /* 0x040fe20003fc6270 */
[----:B--2---:R-:W-:-:S04]  /*00c0*/  IMAD.WIDE R8, R0, 0x4, R6 ;  /* 0x0000000400087825 */ /* 0x004fc800078e0206 */
[----:B------:R-:W-:Y:S01]  /*00d0*/  IMAD.WIDE R10, R11, 0x4, R6 ;  /* 0x000000040b0a7825 */ /* 0x000fe200078e0206 */
[----:B------:R-:W-:-:S03]  /*00e0*/  CS2R R16, SRZ ;  /* 0x0000000000107805 */ /* 0x000fc6000001ff00 */
[----:B------:R-:W-:-:S04]  /*00f0*/  VIADD R13, R0, 0x200 ;  /* 0x00000200000d7836 */ /* 0x000fc80000000000 */
[----:B------:R-:W2:Y:S04]  /*0100*/  @!P6 LDG.E.64 R2, desc[UR4][R8.64] ;  /* 0x000000040802e981 */ /* 0x000ea8000c1e1b00 */
[----:B------:R-:W2:Y:S01]  /*0110*/  @!P6 LDG.E.64 R4, desc[UR4][R10.64] ;  /* 0x000000040a04e981 */ /* 0x000ea2000c1e1b00 */
[----:B------:R-:W-:-:S05]  /*0120*/  IMAD.WIDE R12, R13, 0x4, R6 ;  /* 0x000000040d0c7825 */ /* 0x000fca00078e0206 */
[----:B------:R-:W3:Y:S01]  /*0130*/  @!P6 LDG.E.64 R16, desc[UR4][R12.64] ;  /* 0x000000040c10e981 */ /* 0x000ee2000c1e1b00 */
[----:B------:R-:W-:-:S04]  /*0140*/  VIADD R15, R0, 0x300 ;  /* 0x00000300000f7836 */ /* 0x000fc80000000000 */
[----:B------:R-:W-:Y:S01]  /*0150*/  IMAD.WIDE R14, R15, 0x4, R6 ;  /* 0x000000040f0e7825 */ /* 0x000fe200078e0206 */
[----:B------:R-:W-:-:S06]  /*0160*/  CS2R R6, SRZ ;  /* 0x0000000000067805 */ /* 0x000fcc000001ff00 */
[----:B------:R-:W4:Y:S01]  /*0170*/  @!P6 LDG.E.64 R6, desc[UR4][R14.64] ;  /* 0x000000040e06e981 */ /* 0x000f22000c1e1b00 */
[C---:B--2---:R-:W-:Y:S02]  /*0180*/  FSETP.GT.AND P0, PT, R2.reuse, R4, PT ;  /* 0x000000040200720b */ /* 0x044fe40003f04000 */
[C---:B------:R-:W-:Y:S02]  /*0190*/  FSETP.GT.AND P1, PT, R3.reuse, R5, PT ;  /* 0x000000050300720b */ /* 0x040fe40003f24000 */
[C---:B------:R-:W-:Y:S02]  /*01a0*/  FSETP.NAN.OR P0, PT, R2.reuse, R2, P0 ;  /* 0x000000020200720b */ /* 0x040fe40000708400 */
[C---:B------:R-:W-:Y:S02]  /*01b0*/  FSETP.NAN.OR P1, PT, R3.reuse, R3, P1 ;  /* 0x000000030300720b */ /* 0x040fe40000f28400 */
[----:B------:R-:W-:Y:S02]  /*01c0*/  FSEL R8, R2, R4, P0 ;  /* 0x0000000402087208 */ /* 0x000fe40000000000 */
[----:B------:R-:W-:-:S02]  /*01d0*/  FSEL R9, R3, R5, P1 ;  /* 0x0000000503097208 */ /* 0x000fc40000800000 */
[----:B---3--:R-:W-:Y:S02]  /*01e0*/  FSETP.GT.AND P3, PT, R8, R16, PT ;  /* 0x000000100800720b */ /* 0x008fe40003f64000 */
[----:B------:R-:W-:Y:S02]  /*01f0*/  FSETP.GT.AND P2, PT, R9, R17, PT ;  /* 0x000000110900720b */ /* 0x000fe40003f44000 */
[----:B------:R-:W-:Y:S02]  /*0200*/  FSETP.EQ.OR P0, PT, R2, R4, P0 ;  /* 0x000000040200720b */ /* 0x000fe40000702400 */
[----:B------:R-:W-:Y:S02]  /*0210*/  FSETP.NAN.AND P5, PT, R8, R8, PT ;  /* 0x000000080800720b */ /* 0x000fe40003fa8000 */
[----:B------:R-:W-:Y:S02]  /*0220*/  FSEL R11, R2, R4, P0 ;  /* 0x00000004020b7208 */ /* 0x000fe40000000000 */
[----:B------:R-:W-:-:S02]  /*0230*/  FSETP.EQ.OR P1, PT, R3, R5, P1 ;  /* 0x000000050300720b */ /* 0x000fc40000f22400 */
[----:B------:R-:W-:Y:S02]  /*0240*/  FSETP.NAN.AND P4, PT, R9, R9, PT ;  /* 0x000000090900720b */ /* 0x000fe40003f88000 */
[-C--:B------:R-:W-:Y:S02]  /*0250*/  @!P3 FSEL R8, R8, R16.reuse, P5 ;  /* 0x000000100808b208 */ /* 0x080fe40002800000 */
[----:B------:R-:W-:Y:S02]  /*0260*/  FSETP.NAN.AND P5, PT, R11, R11, PT ;  /* 0x0000000b0b00720b */ /* 0x000fe40003fa8000 */
[----:B------:R-:W-:Y:S02]  /*0270*/  FSEL R2, R3, R5, P1 ;  /* 0x0000000503027208 */ /* 0x000fe40000800000 */
[----:B------:R-:W-:Y:S01]  /*0280*/  @!P2 FSEL R9, R9, R17, P4 ;  /* 0x000000110909a208 */ /* 0x000fe20002000000 */
[----:B------:R-:W1:Y:S01]  /*0290*/  LDC.64 R4, c[0x0][0x218] ;  /* 0x00008600ff047b82 */ /* 0x000e620000000a00 */
[----:B------:R-:W-:-:S02]  /*02a0*/  FSETP.NUM.AND P4, PT, R16, R16, P5 ;  /* 0x000000101000720b */ /* 0x000fc40002f87000 */
[----:B------:R-:W-:Y:S02]  /*02b0*/  FSETP.NAN.AND P5, PT, R16, R16, P5 ;  /* 0x000000101000720b */ /* 0x000fe40002fa8000 */
[----:B------:R-:W-:Y:S02]  /*02c0*/  FSETP.NAN.AND P3, PT, R2, R2, PT ;  /* 0x000000020200720b */ /* 0x000fe40003f68000 */
[CC--:B------:R-:W-:Y:S02]  /*02d0*/  FSETP.GT.OR P4, PT, R11.reuse, R16.reuse, P4 ;  /* 0x000000100b00720b */ /* 0x0c0fe40002784400 */
[----:B------:R-:W-:Y:S02]  /*02e0*/  FSETP.EQ.OR P5, PT, R11, R16, P5 ;  /* 0x000000100b00720b */ /* 0x000fe40002fa2400 */
[CC--:B------:R-:W-:Y:S02]  /*02f0*/  FSETP.NUM.AND P2, PT, R17.reuse, R17.reuse, P3 ;  /* 0x000000111100720b */ /* 0x0c0fe40001f47000 */
[----:B------:R-:W-:-:S02]  /*0300*/  FSETP.NAN.AND P3, PT, R17, R17, P3 ;  /* 0x000000111100720b */ /* 0x000fc40001f68000 */
[----:B------:R-:W-:Y:S02]  /*0310*/  PLOP3.LUT P4, PT, P4, P5, PT, 0xa8, 0x0 ;  /* 0x000000000000781c */ /* 0x000fe4000278b570 */
[----:B----4-:R-:W-:Y:S02]  /*0320*/  FSETP.GT.AND P5, PT, R8, R6, PT ;  /* 0x000000060800720b */ /* 0x010fe40003fa4000 */
[CC--:B------:R-:W-:Y:S02]  /*0330*/  FSETP.GT.OR P2, PT, R2.reuse, R17.reuse, P2 ;  /* 0x000000110200720b */ /* 0x0c0fe40001744400 */
[----:B------:R-:W-:Y:S02]  /*0340*/  FSETP.EQ.OR P3, PT, R2, R17, P3 ;  /* 0x000000110200720b */ /* 0x000fe40001f62400 */
[----:B------:R-:W-:Y:S01]  /*0350*/  SEL R14, RZ, 0x1, P0 ;  /* 0x00000001ff0e7807 */ /* 0x000fe20000000000 */
[----:B-1----:R-:W-:Y:S01]  /*0360*/  IMAD.WIDE R4, R0, 0x4, R4 ;  /* 0x0000000400047825 */ /* 0x002fe200078e0204 */
[----:B------:R-:W-:-:S02]  /*0370*/  PLOP3.LUT P2, PT, P2, P3, PT, 0xa8, 0x0 ;  /* 0x000000000000781c */ /* 0x000fc40001747570 */
[----:B------:R-:W-:Y:S02]  /*0380*/  FSETP.GT.AND P0, PT, R9, R7, PT ;  /* 0x000000070900720b */ /* 0x000fe40003f04000 */
[----:B------:R-:W-:Y:S02]  /*0390*/  FSEL R11, R11, R16, P4 ;  /* 0x000000100b0b7208 */ /* 0x000fe40002000000 */
[----:B------:R-:W-:Y:S02]  /*03a0*/  FSEL R10, R2, R17, P2 ;  /* 0x00000011020a7208 */ /* 0x000fe40001000000 */
[----:B------:R-:W-:Y:S01]  /*03b0*/  FSETP.NAN.AND P3, PT, R8, R8, PT ;  /* 0x000000080800720b */ /* 0x000fe20003f68000 */
[----:B------:R-:W1:Y:S01]  /*03c0*/  LDC.64 R2, c[0x0][0x220] ;  /* 0x00008800ff027b82 */ /* 0x000e620000000a00 */
[----:B------:R-:W-:Y:S02]  /*03d0*/  SEL R15, RZ, 0x1, P1 ;  /* 0x00000001ff0f7807 */ /* 0x000fe40000800000 */
[----:B------:R-:W-:-:S02]  /*03e0*/  SEL R14, R14, 0x2, P4 ;  /* 0x000000020e0e7807 */ /* 0x000fc40002000000 */
[----:B------:R-:W-:Y:S02]  /*03f0*/  FSETP.NAN.AND P4, PT, R11, R11, PT ;  /* 0x0000000b0b00720b */ /* 0x000fe40003f88000 */
[----:B------:R-:W-:Y:S02]  /*0400*/  @!P5 SEL R8, R8, R6, P3 ;  /* 0x000000060808d207 */ /* 0x000fe40001800000 */
[----:B------:R-:W-:Y:S02]  /*0410*/  SEL R15, R15, 0x2, P2 ;  /* 0x000000020f0f7807 */ /* 0x000fe40001000000 */
[----:B------:R-:W-:Y:S02]  /*0420*/  FSETP.NAN.AND P5, PT, R10, R10, PT ;  /* 0x0000000a0a00720b */ /* 0x000fe40003fa8000 */
[----:B------:R-:W-:Y:S02]  /*0430*/  FSETP.NAN.AND P3, PT, R9, R9, PT ;  /* 0x000000090900720b */ /* 0x000fe40003f68000 */
[----:B------:R-:W-:-:S02]  /*0440*/  FSETP.NAN.AND P1, PT, R6, R6, PT ;  /* 0x000000060600720b */ /* 0x000fc40003f28000 */
[----:B------:R-:W-:Y:S02]  /*0450*/  SEL R13, R14, 0x3, P4 ;  /* 0x000000030e0d7807 */ /* 0x000fe40002000000 */
[-C--:B------:R-:W-:Y:S02]  /*0460*/  FSETP.NAN.AND P2, PT, R7, R7.reuse, PT ;  /* 0x000000070700720b */ /* 0x080fe40003f48000 */
[----:B------:R-:W-:Y:S02]  /*0470*/  SEL R12, R15, 0x3, P5 ;  /* 0x000000030f0c7807 */ /* 0x000fe40002800000 */
[-C--:B------:R-:W-:Y:S01]  /*0480*/  @!P0 SEL R9, R9, R7.reuse, P3 ;  /* 0x0000000709098207 */ /* 0x080fe20001800000 */
[----:B-1----:R-:W-:Y:S01]  /*0490*/  IMAD.WIDE R2, R0, 0x8, R2 ;  /* 0x0000000800027825 */ /* 0x002fe200078e0202 */
[----:B------:R-:W-:Y:S02]  /*04a0*/  FSETP.NEU.AND P0, PT, R11, R6, PT ;  /* 0x000000060b00720b */ /* 0x000fe40003f0d000 */
[----:B------:R-:W-:Y:S01]  /*04b0*/  SEL R13, R13, 0x3, P1 ;  /* 0x000000030d0d7807 */ /* 0x000fe20000800000 */
[----:B------:R1:W-:Y:S01]  /*04c0*/  @!P6 STG.E.64 desc[UR4][R4.64], R8 ;  /* 0x000000080400e986 */ /* 0x0003e2000c101b04 */
[----:B------:R-:W-:-:S02]  /*04d0*/  FSETP.NEU.AND P3, PT, R10, R7, PT ;  /* 0x000000070a00720b */ /* 0x000fc40003f6d000 */
[----:B------:R-:W-:Y:S02]  /*04e0*/  SEL R12, R12, 0x3, P2 ;  /* 0x000000030c0c7807 */ /* 0x000fe40001000000 */
[----:B------:R-:W-:Y:S02]  /*04f0*/  SEL R13, R14, R13, !P0 ;  /* 0x0000000d0e0d7207 */ /* 0x000fe40004000000 */
[----:B------:R-:W-:Y:S02]  /*0500*/  FSETP.GT.AND P0, PT, R11, R6, PT ;  /* 0x000000060b00720b */ /* 0x000fe40003f04000 */
[----:B------:R-:W-:Y:S02]  /*0510*/  SEL R6, R15, R12, !P3 ;  /* 0x0000000c0f067207 */ /* 0x000fe40005800000 */
[----:B------:R-:W-:Y:S02]  /*0520*/  FSETP.GT.AND P3, PT, R10, R7, PT ;  /* 0x000000070a00720b */ /* 0x000fe40003f64000 */
[----:B------:R-:W-:-:S02]  /*0530*/  @P4 SEL R13, R13, R14, P1 ;  /* 0x0000000e0d0d4207 */ /* 0x000fc40000800000 */
[----:B------:R-:W-:Y:S02]  /*0540*/  @P5 SEL R6, R6, R15, P2 ;  /* 0x0000000f06065207 */ /* 0x000fe40001000000 */
[----:B------:R-:W-:Y:S02]  /*0550*/  SEL R13, R14, R13, P0 ;  /* 0x0000000d0e0d7207 */ /* 0x000fe40000000000 */
[----:B------:R-:W-:Y:S01]  /*0560*/  SEL R6, R15, R6, P3 ;  /* 0x000000060f067207 */ /* 0x000fe20001800000 */
[----:B-1----:R-:W-:Y:S06]  /*0570*/  @P6 EXIT ;  /* 0x000000000000694d */ /* 0x002fec0003800000 */
[----:B------:R-:W-:Y:S02]  /*0580*/  IMAD.MOV.U32 R4, RZ, RZ, R13 ;  /* 0x000000ffff047224 */ /* 0x000fe400078e000d */
[----:B------:R-:W-:Y:S02]  /*0590*/  IMAD.MOV.U32 R5, RZ, RZ, RZ ;  /* 0x000000ffff057224 */ /* 0x000fe400078e00ff */
[----:B------:R-:W-:-:S05]  /*05a0*/  IMAD.MOV.U32 R7, RZ, RZ, RZ ;  /* 0x000000ffff077224 */ /* 0x000fca00078e00ff */
[----:B------:R-:W-:Y:S01]  /*05b0*/  STG.E.128 desc[UR4][R2.64], R4 ;  /* 0x0000000402007986 */ /* 0x000fe2000c101d04 */
[----:B------:R-:W-:Y:S05]  /*05c0*/  EXIT ;  /* 0x000000000000794d */ /* 0x000fea0003800000 */
.L_x_0:
[----:B------:R-:W-:-:S00]  /*05d0*/  BRA `(.L_x_0) ;  /* 0xfffffffc00fc7947 */ /* 0x000fc0000383ffff */
[----:B------:R-:W-:-:S00]  /*05e0*/  NOP ;  /* 0x0000000000007918 */ /* 0x000fc00000000000 */
        /* <DEDUP_REMOVED lines=9> */
.L_x_1:


//--------------------- .nv.constant0.triton_poi_fused_max_13 --------------------------
	.section	.nv.constant0.triton_poi_fused_max_13,"a",@progbits
	.sectionflags	@""
	.align	4
.nv.constant0.triton_poi_fused_max_13:
	.zero		556
